//
// Generated by NVIDIA NVVM Compiler
//
// Compiler Build ID: CL-36424714
// Cuda compilation tools, release 13.0, V13.0.88
// Based on NVVM 20.0.0
//

.version 9.0
.target sm_100
.address_size 64

	// .globl	_Z19GPU_array_rowKernelPdS_i

.visible .entry _Z19GPU_array_rowKernelPdS_i(
	.param .u64 .ptr .align 1 _Z19GPU_array_rowKernelPdS_i_param_0,
	.param .u64 .ptr .align 1 _Z19GPU_array_rowKernelPdS_i_param_1,
	.param .u32 _Z19GPU_array_rowKernelPdS_i_param_2
)
{
	.reg .pred 	%p<5>;
	.reg .b32 	%r<15>;
	.reg .b64 	%rd<11>;
	.reg .b64 	%fd<6>;

	ld.param.u64 	%rd2, [_Z19GPU_array_rowKernelPdS_i_param_0];
	ld.param.u64 	%rd3, [_Z19GPU_array_rowKernelPdS_i_param_1];
	ld.param.u32 	%r4, [_Z19GPU_array_rowKernelPdS_i_param_2];
	cvta.to.global.u64 	%rd1, %rd3;
	mov.u32 	%r5, %ntid.x;
	mov.u32 	%r6, %ctaid.x;
	mov.u32 	%r7, %tid.x;
	mad.lo.s32 	%r1, %r5, %r6, %r7;
	mov.u32 	%r8, %ntid.y;
	mov.u32 	%r9, %ctaid.y;
	mov.u32 	%r10, %tid.y;
	mad.lo.s32 	%r11, %r8, %r9, %r10;
	mad.lo.s32 	%r2, %r4, %r11, %r1;
	max.s32 	%r13, %r1, %r11;
	setp.ge.s32 	%p1, %r13, %r4;
	@%p1 bra 	$L__BB0_4;
	setp.ne.s32 	%p2, %r1, 0;
	add.s32 	%r14, %r4, -1;
	setp.ne.s32 	%p3, %r1, %r14;
	and.pred  	%p4, %p2, %p3;
	@%p4 bra 	$L__BB0_3;
	mul.wide.s32 	%rd8, %r2, 8;
	add.s64 	%rd9, %rd1, %rd8;
	mov.b64 	%rd10, 0;
	st.global.u64 	[%rd9], %rd10;
	bra.uni 	$L__BB0_4;
$L__BB0_3:
	cvta.to.global.u64 	%rd4, %rd2;
	mul.wide.s32 	%rd5, %r2, 8;
	add.s64 	%rd6, %rd4, %rd5;
	ld.global.f64 	%fd1, [%rd6];
	add.s64 	%rd7, %rd1, %rd5;
	st.global.f64 	[%rd7], %fd1;
	ld.global.f64 	%fd2, [%rd6+-8];
	add.f64 	%fd3, %fd1, %fd2;
	st.global.f64 	[%rd7], %fd3;
	ld.global.f64 	%fd4, [%rd6+8];
	add.f64 	%fd5, %fd3, %fd4;
	st.global.f64 	[%rd7], %fd5;
$L__BB0_4:
	ret;

}


// ===== COMPILED SASS (sm_100) =====

	.target	sm_100

	.elftype	@"ET_EXEC"


//--------------------- .note.nv.tkinfo           --------------------------
	.section	.note.nv.tkinfo,"",@"SHT_NOTE"
	.sectionflags	@"SHF_NOTE_NV_TKINFO"
	.tkinfo
        /*0018*/ 	.word	0x00000002
        /*0030*/ 	.string	""
        /*0030*/ 	.string	"ptxas"
        /*0030*/ 	.string	"Cuda compilation tools, release 13.0, V13.0.88"
        /*0030*/ 	.string	"Build cuda_13.0.r13.0/compiler.36424714_0"
        /*0030*/ 	.string	"-arch sm_100 -m 64 "



//--------------------- .note.nv.cuinfo           --------------------------
	.section	.note.nv.cuinfo,"",@"SHT_NOTE"
	.sectionflags	@"SHF_NOTE_NV_CUINFO"
        /*0018*/ 	.short	0x0002
        /*001a*/ 	.short	0x0064
        /*001c*/ 	.short	0x0082
	.zero		2


//--------------------- .nv.info                  --------------------------
	.section	.nv.info,"",@"SHT_CUDA_INFO"
	.align	4


	//----- nvinfo : EIATTR_REGCOUNT
	.align		4
        /*0000*/ 	.byte	0x04, 0x2f
        /*0002*/ 	.short	(.L_1 - .L_0)
	.align		4
.L_0:
        /*0004*/ 	.word	index@(_Z19GPU_array_rowKernelPdS_i)
        /*0008*/ 	.word	0x0000000e


	//----- nvinfo : EIATTR_FRAME_SIZE
	.align		4
.L_1:
        /*000c*/ 	.byte	0x04, 0x11
        /*000e*/ 	.short	(.L_3 - .L_2)
	.align		4
.L_2:
        /*0010*/ 	.word	index@(_Z19GPU_array_rowKernelPdS_i)
        /*0014*/ 	.word	0x00000000


	//----- nvinfo : EIATTR_MIN_STACK_SIZE
	.align		4
.L_3:
        /*0018*/ 	.byte	0x04, 0x12
        /*001a*/ 	.short	(.L_5 - .L_4)
	.align		4
.L_4:
        /*001c*/ 	.word	index@(_Z19GPU_array_rowKernelPdS_i)
        /*0020*/ 	.word	0x00000000
.L_5:


//--------------------- .nv.compat                --------------------------
	.section	.nv.compat,"",@"SHT_CUDA_COMPAT_INFO"
	.align	4
        /*0000*/ 	.byte	0x02, 0x09, 0x00, 0x00, 0x02, 0x02, 0x01, 0x00, 0x02, 0x05, 0x05, 0x00, 0x03, 0x07, 0x01, 0x01
        /*0010*/ 	.byte	0x02, 0x03, 0x00, 0x00, 0x02, 0x06, 0x01, 0x00, 0x04, 0x0b, 0x08, 0x00, 0x01, 0x00, 0x00, 0x00
        /*0020*/ 	.byte	0x00, 0x00, 0x00, 0x00


//--------------------- .nv.info._Z19GPU_array_rowKernelPdS_i --------------------------
	.section	.nv.info._Z19GPU_array_rowKernelPdS_i,"",@"SHT_CUDA_INFO"
	.sectionflags	@""
	.align	4


	//----- nvinfo : EIATTR_CUDA_API_VERSION
	.align		4
        /*0000*/ 	.byte	0x04, 0x37
        /*0002*/ 	.short	(.L_7 - .L_6)
.L_6:
        /*0004*/ 	.word	0x00000082


	//----- nvinfo : EIATTR_KPARAM_INFO
	.align		4
.L_7:
        /*0008*/ 	.byte	0x04, 0x17
        /*000a*/ 	.short	(.L_9 - .L_8)
.L_8:
        /*000c*/ 	.word	0x00000000
        /*0010*/ 	.short	0x0002
        /*0012*/ 	.short	0x0010
        /*0014*/ 	.byte	0x00, 0xf0, 0x11, 0x00


	//----- nvinfo : EIATTR_KPARAM_INFO
	.align		4
.L_9:
        /*0018*/ 	.byte	0x04, 0x17
        /*001a*/ 	.short	(.L_11 - .L_10)
.L_10:
        /*001c*/ 	.word	0x00000000
        /*0020*/ 	.short	0x0001
        /*0022*/ 	.short	0x0008
        /*0024*/ 	.byte	0x00, 0xf5, 0x21, 0x00


	//----- nvinfo : EIATTR_KPARAM_INFO
	.align		4
.L_11:
        /*0028*/ 	.byte	0x04, 0x17
        /*002a*/ 	.short	(.L_13 - .L_12)
.L_12:
        /*002c*/ 	.word	0x00000000
        /*0030*/ 	.short	0x0000
        /*0032*/ 	.short	0x0000
        /*0034*/ 	.byte	0x00, 0xf5, 0x21, 0x00


	//----- nvinfo : EIATTR_SPARSE_MMA_MASK
	.align		4
.L_13:
        /*0038*/ 	.byte	0x03, 0x50
        /*003a*/ 	.short	0x0000


	//----- nvinfo : EIATTR_MAXREG_COUNT
	.align		4
        /*003c*/ 	.byte	0x03, 0x1b
        /*003e*/ 	.short	0x00ff


	//----- nvinfo : EIATTR_MERCURY_ISA_VERSION
	.align		4
        /*0040*/ 	.byte	0x03, 0x5f
        /*0042*/ 	.short	0x0101


	//----- nvinfo : EIATTR_VRC_CTA_INIT_COUNT
	.align		4
        /*0044*/ 	.byte	0x02, 0x4a
	.zero		1
	.zero		1


	//----- nvinfo : EIATTR_EXIT_INSTR_OFFSETS
	.align		4
        /*0048*/ 	.byte	0x04, 0x1c
        /*004a*/ 	.short	(.L_15 - .L_14)


	//   ....[0]....
.L_14:
        /*004c*/ 	.word	0x000000c0


	//   ....[1]....
        /*0050*/ 	.word	0x00000150


	//   ....[2]....
        /*0054*/ 	.word	0x00000220


	//----- nvinfo : EIATTR_CBANK_PARAM_SIZE
	.align		4
.L_15:
        /*0058*/ 	.byte	0x03, 0x19
        /*005a*/ 	.short	0x0014


	//----- nvinfo : EIATTR_PARAM_CBANK
	.align		4
        /*005c*/ 	.byte	0x04, 0x0a
        /*005e*/ 	.short	(.L_17 - .L_16)
	.align		4
.L_16:
        /*0060*/ 	.word	index@(.nv.constant0._Z19GPU_array_rowKernelPdS_i)
        /*0064*/ 	.short	0x0380
        /*0066*/ 	.short	0x0014


	//----- nvinfo : EIATTR_SW_WAR
	.align		4
.L_17:
        /*0068*/ 	.byte	0x04, 0x36
        /*006a*/ 	.short	(.L_19 - .L_18)
.L_18:
        /*006c*/ 	.word	0x00000008
.L_19:


//--------------------- .nv.callgraph             --------------------------
	.section	.nv.callgraph,"",@"SHT_CUDA_CALLGRAPH"
	.align	4
	.sectionentsize	8
	.align		4
        /*0000*/ 	.word	0x00000000
	.align		4
        /*0004*/ 	.word	0xffffffff
	.align		4
        /*0008*/ 	.word	0x00000000
	.align		4
        /*000c*/ 	.word	0xfffffffe
	.align		4
        /*0010*/ 	.word	0x00000000
	.align		4
        /*0014*/ 	.word	0xfffffffd
	.align		4
        /*0018*/ 	.word	0x00000000
	.align		4
        /*001c*/ 	.word	0xfffffffc


//--------------------- .text._Z19GPU_array_rowKernelPdS_i --------------------------
	.section	.text._Z19GPU_array_rowKernelPdS_i,"ax",@progbits
	.align	128
        .global         _Z19GPU_array_rowKernelPdS_i
        .type           _Z19GPU_array_rowKernelPdS_i,@function
        .size           _Z19GPU_array_rowKernelPdS_i,(.L_x_1 - _Z19GPU_array_rowKernelPdS_i)
        .other          _Z19GPU_array_rowKernelPdS_i,@"STO_CUDA_ENTRY STV_DEFAULT"
_Z19GPU_array_rowKernelPdS_i:
.text._Z19GPU_array_rowKernelPdS_i:
[----:B------:R-:W-:Y:S01]  /*0000*/  LDC R1, c[0x0][0x37c] ;  /* 0x0000df00ff017b82 */ /* 0x000fe20000000800 */
[----:B------:R-:W0:Y:S01]  /*0010*/  S2R R0, SR_CTAID.X ;  /* 0x0000000000007919 */ /* 0x000e220000002500 */
[----:B------:R-:W0:Y:S01]  /*0020*/  LDCU UR4, c[0x0][0x360] ;  /* 0x00006c00ff0477ac */ /* 0x000e220008000800 */
[----:B------:R-:W0:Y:S01]  /*0030*/  S2R R3, SR_TID.X ;  /* 0x0000000000037919 */ /* 0x000e220000002100 */
[----:B------:R-:W1:Y:S01]  /*0040*/  LDCU UR5, c[0x0][0x364] ;  /* 0x00006c80ff0577ac */ /* 0x000e620008000800 */
[----:B------:R-:W1:Y:S01]  /*0050*/  S2R R5, SR_CTAID.Y ;  /* 0x0000000000057919 */ /* 0x000e620000002600 */
[----:B------:R-:W2:Y:S01]  /*0060*/  LDCU UR6, c[0x0][0x390] ;  /* 0x00007200ff0677ac */ /* 0x000ea20008000800 */
[----:B------:R-:W1:Y:S01]  /*0070*/  S2R R2, SR_TID.Y ;  /* 0x0000000000027919 */ /* 0x000e620000002200 */
[----:B0-----:R-:W-:Y:S02]  /*0080*/  IMAD R0, R0, UR4, R3 ;  /* 0x0000000400007c24 */ /* 0x001fe4000f8e0203 */
[----:B-1----:R-:W-:-:S05]  /*0090*/  IMAD R5, R5, UR5, R2 ;  /* 0x0000000505057c24 */ /* 0x002fca000f8e0202 */
[----:B------:R-:W-:-:S04]  /*00a0*/  VIMNMX R2, PT, PT, R0, R5, !PT ;  /* 0x0000000500027248 */ /* 0x000fc80007fe0100 */
[----:B--2---:R-:W-:-:S13]  /*00b0*/  ISETP.GE.AND P0, PT, R2, UR6, PT ;  /* 0x0000000602007c0c */ /* 0x004fda000bf06270 */
[----:B------:R-:W-:Y:S05]  /*00c0*/  @P0 EXIT ;  /* 0x000000000000094d */ /* 0x000fea0003800000 */
[----:B------:R-:W-:Y:S02]  /*00d0*/  UIADD3 UR4, UPT, UPT, UR6, -0x1, URZ ;  /* 0xffffffff06047890 */ /* 0x000fe4000fffe0ff */
[----:B------:R-:W-:-:S04]  /*00e0*/  IMAD R11, R5, UR6, R0 ;  /* 0x00000006050b7c24 */ /* 0x000fc8000f8e0200 */
[----:B------:R-:W-:-:S04]  /*00f0*/  ISETP.NE.AND P0, PT, R0, UR4, PT ;  /* 0x0000000400007c0c */ /* 0x000fc8000bf05270 */
[----:B------:R-:W-:Y:S01]  /*0100*/  ISETP.NE.AND P0, PT, R0, RZ, P0 ;  /* 0x000000ff0000720c */ /* 0x000fe20000705270 */
[----:B------:R-:W0:-:S12]  /*0110*/  LDCU.64 UR4, c[0x0][0x358] ;  /* 0x00006b00ff0477ac */ /* 0x000e180008000a00 */
[----:B------:R-:W1:Y:S02]  /*0120*/  @!P0 LDC.64 R2, c[0x0][0x388] ;  /* 0x0000e200ff028b82 */ /* 0x000e640000000a00 */
[----:B-1----:R-:W-:-:S05]  /*0130*/  @!P0 IMAD.WIDE R2, R11, 0x8, R2 ;  /* 0x000000080b028825 */ /* 0x002fca00078e0202 */
[----:B0-----:R0:W-:Y:S01]  /*0140*/  @!P0 STG.E.64 desc[UR4][R2.64], RZ ;  /* 0x000000ff02008986 */ /* 0x0011e2000c101b04 */
[----:B------:R-:W-:Y:S05]  /*0150*/  @!P0 EXIT ;  /* 0x000000000000894d */ /* 0x000fea0003800000 */
[----:B0-----:R-:W0:Y:S08]  /*0160*/  LDC.64 R2, c[0x0][0x380] ;  /* 0x0000e000ff027b82 */ /* 0x001e300000000a00 */
[----:B------:R-:W1:Y:S01]  /*0170*/  LDC.64 R6, c[0x0][0x388] ;  /* 0x0000e200ff067b82 */ /* 0x000e620000000a00 */
[----:B0-----:R-:W-:-:S05]  /*0180*/  IMAD.WIDE R2, R11, 0x8, R2 ;  /* 0x000000080b027825 */ /* 0x001fca00078e0202 */
[----:B------:R-:W2:Y:S01]  /*0190*/  LDG.E.64 R4, desc[UR4][R2.64] ;  /* 0x0000000402047981 */ /* 0x000ea2000c1e1b00 */
[----:B-1----:R-:W-:-:S05]  /*01a0*/  IMAD.WIDE R10, R11, 0x8, R6 ;  /* 0x000000080b0a7825 */ /* 0x002fca00078e0206 */
[----:B--2---:R-:W-:Y:S04]  /*01b0*/  STG.E.64 desc[UR4][R10.64], R4 ;  /* 0x000000040a007986 */ /* 0x004fe8000c101b04 */
[----:B------:R-:W2:Y:S02]  /*01c0*/  LDG.E.64 R6, desc[UR4][R2.64+-0x8] ;  /* 0xfffff80402067981 */ /* 0x000ea4000c1e1b00 */
[----:B--2---:R-:W-:-:S07]  /*01d0*/  DADD R6, R4, R6 ;  /* 0x0000000004067229 */ /* 0x004fce0000000006 */
[----:B------:R-:W-:Y:S04]  /*01e0*/  STG.E.64 desc[UR4][R10.64], R6 ;  /* 0x000000060a007986 */ /* 0x000fe8000c101b04 */
[----:B------:R-:W2:Y:S02]  /*01f0*/  LDG.E.64 R8, desc[UR4][R2.64+0x8] ;  /* 0x0000080402087981 */ /* 0x000ea4000c1e1b00 */
[----:B--2---:R-:W-:-:S07]  /*0200*/  DADD R8, R6, R8 ;  /* 0x0000000006087229 */ /* 0x004fce0000000008 */
[----:B------:R-:W-:Y:S01]  /*0210*/  STG.E.64 desc[UR4][R10.64], R8 ;  /* 0x000000080a007986 */ /* 0x000fe2000c101b04 */
[----:B------:R-:W-:Y:S05]  /*0220*/  EXIT ;  /* 0x000000000000794d */ /* 0x000fea0003800000 */
.L_x_0:
[----:B------:R-:W-:-:S00]  /*0230*/  BRA `(.L_x_0) ;  /* 0xfffffffc00fc7947 */ /* 0x000fc0000383ffff */
[----:B------:R-:W-:-:S00]  /*0240*/  NOP ;  /* 0x0000000000007918 */ /* 0x000fc00000000000 */
        /* <DEDUP_REMOVED lines=11> */
.L_x_1:


//--------------------- .nv.shared.reserved.0     --------------------------
	.section	.nv.shared.reserved.0,"aw",@nobits
	.weak		__nv_reservedSMEM_offset_0_alias
	.size		__nv_reservedSMEM_offset_0_alias, 0, 64
	.other		__nv_reservedSMEM_offset_0_alias,@"STO_CUDA_RESERVED_SHARED STV_DEFAULT"
__nv_reservedSMEM_offset_0_alias:
	.zero		0
	.zero		64


//--------------------- .nv.constant0._Z19GPU_array_rowKernelPdS_i --------------------------
	.section	.nv.constant0._Z19GPU_array_rowKernelPdS_i,"a",@progbits
	.sectionflags	@""
	.align	4
.nv.constant0._Z19GPU_array_rowKernelPdS_i:
	.zero		916


//--------------------- SYMBOLS --------------------------

	.type		.nv.reservedSmem.offset0,@object
	.size		.nv.reservedSmem.offset0,0x4
